//
// Generated by NVIDIA NVVM Compiler
//
// Compiler Build ID: CL-36424714
// Cuda compilation tools, release 13.0, V13.0.88
// Based on NVVM 20.0.0
//

.version 9.0
.target sm_100
.address_size 64

	// .globl	_ZN3cub18CUB_300001_SM_10006detail11EmptyKernelIvEEvv
.global .align 1 .b8 _ZN41_INTERNAL_75fd6933_4_k_cu_e01ee30c_1104084cuda3std3__45__cpo5beginE[1];
.global .align 1 .b8 _ZN41_INTERNAL_75fd6933_4_k_cu_e01ee30c_1104084cuda3std3__45__cpo3endE[1];
.global .align 1 .b8 _ZN41_INTERNAL_75fd6933_4_k_cu_e01ee30c_1104084cuda3std3__45__cpo6cbeginE[1];
.global .align 1 .b8 _ZN41_INTERNAL_75fd6933_4_k_cu_e01ee30c_1104084cuda3std3__45__cpo4cendE[1];
.global .align 1 .b8 _ZN41_INTERNAL_75fd6933_4_k_cu_e01ee30c_1104084cuda3std3__45__cpo6rbeginE[1];
.global .align 1 .b8 _ZN41_INTERNAL_75fd6933_4_k_cu_e01ee30c_1104084cuda3std3__45__cpo4rendE[1];
.global .align 1 .b8 _ZN41_INTERNAL_75fd6933_4_k_cu_e01ee30c_1104084cuda3std3__45__cpo7crbeginE[1];
.global .align 1 .b8 _ZN41_INTERNAL_75fd6933_4_k_cu_e01ee30c_1104084cuda3std3__45__cpo5crendE[1];
.global .align 1 .b8 _ZN41_INTERNAL_75fd6933_4_k_cu_e01ee30c_1104084cuda3std3__443_GLOBAL__N__75fd6933_4_k_cu_e01ee30c_1104086ignoreE[1];
.global .align 1 .b8 _ZN41_INTERNAL_75fd6933_4_k_cu_e01ee30c_1104084cuda3std3__419piecewise_constructE[1];
.global .align 1 .b8 _ZN41_INTERNAL_75fd6933_4_k_cu_e01ee30c_1104084cuda3std3__48in_placeE[1];
.global .align 1 .b8 _ZN41_INTERNAL_75fd6933_4_k_cu_e01ee30c_1104084cuda3std3__420unreachable_sentinelE[1];
.global .align 1 .b8 _ZN41_INTERNAL_75fd6933_4_k_cu_e01ee30c_1104084cuda3std3__47nulloptE[1];
.global .align 1 .b8 _ZN41_INTERNAL_75fd6933_4_k_cu_e01ee30c_1104084cuda3std3__48unexpectE[1];
.global .align 1 .b8 _ZN41_INTERNAL_75fd6933_4_k_cu_e01ee30c_1104084cuda3std6ranges3__45__cpo4swapE[1];
.global .align 1 .b8 _ZN41_INTERNAL_75fd6933_4_k_cu_e01ee30c_1104084cuda3std6ranges3__45__cpo9iter_moveE[1];
.global .align 1 .b8 _ZN41_INTERNAL_75fd6933_4_k_cu_e01ee30c_1104084cuda3std6ranges3__45__cpo5beginE[1];
.global .align 1 .b8 _ZN41_INTERNAL_75fd6933_4_k_cu_e01ee30c_1104084cuda3std6ranges3__45__cpo3endE[1];
.global .align 1 .b8 _ZN41_INTERNAL_75fd6933_4_k_cu_e01ee30c_1104084cuda3std6ranges3__45__cpo6cbeginE[1];
.global .align 1 .b8 _ZN41_INTERNAL_75fd6933_4_k_cu_e01ee30c_1104084cuda3std6ranges3__45__cpo4cendE[1];
.global .align 1 .b8 _ZN41_INTERNAL_75fd6933_4_k_cu_e01ee30c_1104084cuda3std6ranges3__45__cpo7advanceE[1];
.global .align 1 .b8 _ZN41_INTERNAL_75fd6933_4_k_cu_e01ee30c_1104084cuda3std6ranges3__45__cpo9iter_swapE[1];
.global .align 1 .b8 _ZN41_INTERNAL_75fd6933_4_k_cu_e01ee30c_1104084cuda3std6ranges3__45__cpo4nextE[1];
.global .align 1 .b8 _ZN41_INTERNAL_75fd6933_4_k_cu_e01ee30c_1104084cuda3std6ranges3__45__cpo4prevE[1];
.global .align 1 .b8 _ZN41_INTERNAL_75fd6933_4_k_cu_e01ee30c_1104084cuda3std6ranges3__45__cpo4dataE[1];
.global .align 1 .b8 _ZN41_INTERNAL_75fd6933_4_k_cu_e01ee30c_1104084cuda3std6ranges3__45__cpo5cdataE[1];
.global .align 1 .b8 _ZN41_INTERNAL_75fd6933_4_k_cu_e01ee30c_1104084cuda3std6ranges3__45__cpo4sizeE[1];
.global .align 1 .b8 _ZN41_INTERNAL_75fd6933_4_k_cu_e01ee30c_1104084cuda3std6ranges3__45__cpo5ssizeE[1];
.global .align 1 .b8 _ZN41_INTERNAL_75fd6933_4_k_cu_e01ee30c_1104084cuda3std6ranges3__45__cpo8distanceE[1];
.global .align 1 .b8 _ZN41_INTERNAL_75fd6933_4_k_cu_e01ee30c_1104086thrust24THRUST_300001_SM_1000_NS8cuda_cub3parE[1];
.global .align 1 .b8 _ZN41_INTERNAL_75fd6933_4_k_cu_e01ee30c_1104086thrust24THRUST_300001_SM_1000_NS8cuda_cub10par_nosyncE[1];
.global .align 1 .b8 _ZN41_INTERNAL_75fd6933_4_k_cu_e01ee30c_1104086thrust24THRUST_300001_SM_1000_NS6system6detail10sequential3seqE[1];
.global .align 1 .b8 _ZN41_INTERNAL_75fd6933_4_k_cu_e01ee30c_1104086thrust24THRUST_300001_SM_1000_NS12placeholders2_1E[1];
.global .align 1 .b8 _ZN41_INTERNAL_75fd6933_4_k_cu_e01ee30c_1104086thrust24THRUST_300001_SM_1000_NS12placeholders2_2E[1];
.global .align 1 .b8 _ZN41_INTERNAL_75fd6933_4_k_cu_e01ee30c_1104086thrust24THRUST_300001_SM_1000_NS12placeholders2_3E[1];
.global .align 1 .b8 _ZN41_INTERNAL_75fd6933_4_k_cu_e01ee30c_1104086thrust24THRUST_300001_SM_1000_NS12placeholders2_4E[1];
.global .align 1 .b8 _ZN41_INTERNAL_75fd6933_4_k_cu_e01ee30c_1104086thrust24THRUST_300001_SM_1000_NS12placeholders2_5E[1];
.global .align 1 .b8 _ZN41_INTERNAL_75fd6933_4_k_cu_e01ee30c_1104086thrust24THRUST_300001_SM_1000_NS12placeholders2_6E[1];
.global .align 1 .b8 _ZN41_INTERNAL_75fd6933_4_k_cu_e01ee30c_1104086thrust24THRUST_300001_SM_1000_NS12placeholders2_7E[1];
.global .align 1 .b8 _ZN41_INTERNAL_75fd6933_4_k_cu_e01ee30c_1104086thrust24THRUST_300001_SM_1000_NS12placeholders2_8E[1];
.global .align 1 .b8 _ZN41_INTERNAL_75fd6933_4_k_cu_e01ee30c_1104086thrust24THRUST_300001_SM_1000_NS12placeholders2_9E[1];
.global .align 1 .b8 _ZN41_INTERNAL_75fd6933_4_k_cu_e01ee30c_1104086thrust24THRUST_300001_SM_1000_NS12placeholders3_10E[1];
.global .align 1 .b8 _ZN41_INTERNAL_75fd6933_4_k_cu_e01ee30c_1104086thrust24THRUST_300001_SM_1000_NS3seqE[1];

.visible .entry _ZN3cub18CUB_300001_SM_10006detail11EmptyKernelIvEEvv()
{


	ret;

}


// ===== COMPILED SASS (sm_100) =====

	.target	sm_100

	.elftype	@"ET_EXEC"


//--------------------- .note.nv.tkinfo           --------------------------
	.section	.note.nv.tkinfo,"",@"SHT_NOTE"
	.sectionflags	@"SHF_NOTE_NV_TKINFO"
	.tkinfo
        /*0018*/ 	.word	0x00000002
        /*0030*/ 	.string	""
        /*0030*/ 	.string	"ptxas"
        /*0030*/ 	.string	"Cuda compilation tools, release 13.0, V13.0.88"
        /*0030*/ 	.string	"Build cuda_13.0.r13.0/compiler.36424714_0"
        /*0030*/ 	.string	"-arch sm_100 -m 64 "



//--------------------- .note.nv.cuinfo           --------------------------
	.section	.note.nv.cuinfo,"",@"SHT_NOTE"
	.sectionflags	@"SHF_NOTE_NV_CUINFO"
        /*0018*/ 	.short	0x0002
        /*001a*/ 	.short	0x0064
        /*001c*/ 	.short	0x0082
	.zero		2


//--------------------- .nv.info                  --------------------------
	.section	.nv.info,"",@"SHT_CUDA_INFO"
	.align	4


	//----- nvinfo : EIATTR_REGCOUNT
	.align		4
        /*0000*/ 	.byte	0x04, 0x2f
        /*0002*/ 	.short	(.L_44 - .L_43)
	.align		4
.L_43:
        /*0004*/ 	.word	index@(_ZN3cub18CUB_300001_SM_10006detail11EmptyKernelIvEEvv)
        /*0008*/ 	.word	0x00000004


	//----- nvinfo : EIATTR_FRAME_SIZE
	.align		4
.L_44:
        /*000c*/ 	.byte	0x04, 0x11
        /*000e*/ 	.short	(.L_46 - .L_45)
	.align		4
.L_45:
        /*0010*/ 	.word	index@(_ZN3cub18CUB_300001_SM_10006detail11EmptyKernelIvEEvv)
        /*0014*/ 	.word	0x00000000


	//----- nvinfo : EIATTR_MIN_STACK_SIZE
	.align		4
.L_46:
        /*0018*/ 	.byte	0x04, 0x12
        /*001a*/ 	.short	(.L_48 - .L_47)
	.align		4
.L_47:
        /*001c*/ 	.word	index@(_ZN3cub18CUB_300001_SM_10006detail11EmptyKernelIvEEvv)
        /*0020*/ 	.word	0x00000000
.L_48:


//--------------------- .nv.compat                --------------------------
	.section	.nv.compat,"",@"SHT_CUDA_COMPAT_INFO"
	.align	4
        /*0000*/ 	.byte	0x02, 0x09, 0x00, 0x00, 0x02, 0x02, 0x01, 0x00, 0x02, 0x05, 0x05, 0x00, 0x03, 0x07, 0x01, 0x01
        /*0010*/ 	.byte	0x02, 0x03, 0x00, 0x00, 0x02, 0x06, 0x01, 0x00, 0x04, 0x0b, 0x08, 0x00, 0x09, 0x00, 0x00, 0x00
        /*0020*/ 	.byte	0x00, 0x00, 0x00, 0x00


//--------------------- .nv.info._ZN3cub18CUB_300001_SM_10006detail11EmptyKernelIvEEvv --------------------------
	.section	.nv.info._ZN3cub18CUB_300001_SM_10006detail11EmptyKernelIvEEvv,"",@"SHT_CUDA_INFO"
	.sectionflags	@""
	.align	4


	//----- nvinfo : EIATTR_CUDA_API_VERSION
	.align		4
        /*0000*/ 	.byte	0x04, 0x37
        /*0002*/ 	.short	(.L_50 - .L_49)
.L_49:
        /*0004*/ 	.word	0x00000082


	//----- nvinfo : EIATTR_SPARSE_MMA_MASK
	.align		4
.L_50:
        /*0008*/ 	.byte	0x03, 0x50
        /*000a*/ 	.short	0x0000


	//----- nvinfo : EIATTR_MAXREG_COUNT
	.align		4
        /*000c*/ 	.byte	0x03, 0x1b
        /*000e*/ 	.short	0x00ff


	//----- nvinfo : EIATTR_MERCURY_ISA_VERSION
	.align		4
        /*0010*/ 	.byte	0x03, 0x5f
        /*0012*/ 	.short	0x0101


	//----- nvinfo : EIATTR_VRC_CTA_INIT_COUNT
	.align		4
        /*0014*/ 	.byte	0x02, 0x4a
	.zero		1
	.zero		1


	//----- nvinfo : EIATTR_EXIT_INSTR_OFFSETS
	.align		4
        /*0018*/ 	.byte	0x04, 0x1c
        /*001a*/ 	.short	(.L_52 - .L_51)


	//   ....[0]....
.L_51:
        /*001c*/ 	.word	0x00000010


	//----- nvinfo : EIATTR_SW_WAR
	.align		4
.L_52:
        /*0020*/ 	.byte	0x04, 0x36
        /*0022*/ 	.short	(.L_54 - .L_53)
.L_53:
        /*0024*/ 	.word	0x00000008
.L_54:


//--------------------- .nv.callgraph             --------------------------
	.section	.nv.callgraph,"",@"SHT_CUDA_CALLGRAPH"
	.align	4
	.sectionentsize	8
	.align		4
        /*0000*/ 	.word	0x00000000
	.align		4
        /*0004*/ 	.word	0xffffffff
	.align		4
        /*0008*/ 	.word	0x00000000
	.align		4
        /*000c*/ 	.word	0xfffffffe
	.align		4
        /*0010*/ 	.word	0x00000000
	.align		4
        /*0014*/ 	.word	0xfffffffd
	.align		4
        /*0018*/ 	.word	0x00000000
	.align		4
        /*001c*/ 	.word	0xfffffffc


//--------------------- .nv.constant4             --------------------------
	.section	.nv.constant4,"a",@progbits
	.align	8
	.align		8
.nv.constant4:
        /*0000*/ 	.dword	_ZN41_INTERNAL_75fd6933_4_k_cu_e01ee30c_1107474cuda3std3__45__cpo5beginE
	.align		8
        /*0008*/ 	.dword	_ZN41_INTERNAL_75fd6933_4_k_cu_e01ee30c_1107474cuda3std3__45__cpo3endE
	.align		8
        /*0010*/ 	.dword	_ZN41_INTERNAL_75fd6933_4_k_cu_e01ee30c_1107474cuda3std3__45__cpo6cbeginE
	.align		8
        /*0018*/ 	.dword	_ZN41_INTERNAL_75fd6933_4_k_cu_e01ee30c_1107474cuda3std3__45__cpo4cendE
	.align		8
        /*0020*/ 	.dword	_ZN41_INTERNAL_75fd6933_4_k_cu_e01ee30c_1107474cuda3std3__45__cpo6rbeginE
	.align		8
        /*0028*/ 	.dword	_ZN41_INTERNAL_75fd6933_4_k_cu_e01ee30c_1107474cuda3std3__45__cpo4rendE
	.align		8
        /*0030*/ 	.dword	_ZN41_INTERNAL_75fd6933_4_k_cu_e01ee30c_1107474cuda3std3__45__cpo7crbeginE
	.align		8
        /*0038*/ 	.dword	_ZN41_INTERNAL_75fd6933_4_k_cu_e01ee30c_1107474cuda3std3__45__cpo5crendE
	.align		8
        /*0040*/ 	.dword	_ZN41_INTERNAL_75fd6933_4_k_cu_e01ee30c_1107474cuda3std3__443_GLOBAL__N__75fd6933_4_k_cu_e01ee30c_1107476ignoreE
	.align		8
        /*0048*/ 	.dword	_ZN41_INTERNAL_75fd6933_4_k_cu_e01ee30c_1107474cuda3std3__419piecewise_constructE
	.align		8
        /*0050*/ 	.dword	_ZN41_INTERNAL_75fd6933_4_k_cu_e01ee30c_1107474cuda3std3__48in_placeE
	.align		8
        /*0058*/ 	.dword	_ZN41_INTERNAL_75fd6933_4_k_cu_e01ee30c_1107474cuda3std3__420unreachable_sentinelE
	.align		8
        /*0060*/ 	.dword	_ZN41_INTERNAL_75fd6933_4_k_cu_e01ee30c_1107474cuda3std3__47nulloptE
	.align		8
        /*0068*/ 	.dword	_ZN41_INTERNAL_75fd6933_4_k_cu_e01ee30c_1107474cuda3std3__48unexpectE
	.align		8
        /*0070*/ 	.dword	_ZN41_INTERNAL_75fd6933_4_k_cu_e01ee30c_1107474cuda3std6ranges3__45__cpo4swapE
	.align		8
        /*0078*/ 	.dword	_ZN41_INTERNAL_75fd6933_4_k_cu_e01ee30c_1107474cuda3std6ranges3__45__cpo9iter_moveE
	.align		8
        /*0080*/ 	.dword	_ZN41_INTERNAL_75fd6933_4_k_cu_e01ee30c_1107474cuda3std6ranges3__45__cpo5beginE
	.align		8
        /*0088*/ 	.dword	_ZN41_INTERNAL_75fd6933_4_k_cu_e01ee30c_1107474cuda3std6ranges3__45__cpo3endE
	.align		8
        /*0090*/ 	.dword	_ZN41_INTERNAL_75fd6933_4_k_cu_e01ee30c_1107474cuda3std6ranges3__45__cpo6cbeginE
	.align		8
        /*0098*/ 	.dword	_ZN41_INTERNAL_75fd6933_4_k_cu_e01ee30c_1107474cuda3std6ranges3__45__cpo4cendE
	.align		8
        /*00a0*/ 	.dword	_ZN41_INTERNAL_75fd6933_4_k_cu_e01ee30c_1107474cuda3std6ranges3__45__cpo7advanceE
	.align		8
        /*00a8*/ 	.dword	_ZN41_INTERNAL_75fd6933_4_k_cu_e01ee30c_1107474cuda3std6ranges3__45__cpo9iter_swapE
	.align		8
        /*00b0*/ 	.dword	_ZN41_INTERNAL_75fd6933_4_k_cu_e01ee30c_1107474cuda3std6ranges3__45__cpo4nextE
	.align		8
        /*00b8*/ 	.dword	_ZN41_INTERNAL_75fd6933_4_k_cu_e01ee30c_1107474cuda3std6ranges3__45__cpo4prevE
	.align		8
        /*00c0*/ 	.dword	_ZN41_INTERNAL_75fd6933_4_k_cu_e01ee30c_1107474cuda3std6ranges3__45__cpo4dataE
	.align		8
        /*00c8*/ 	.dword	_ZN41_INTERNAL_75fd6933_4_k_cu_e01ee30c_1107474cuda3std6ranges3__45__cpo5cdataE
	.align		8
        /*00d0*/ 	.dword	_ZN41_INTERNAL_75fd6933_4_k_cu_e01ee30c_1107474cuda3std6ranges3__45__cpo4sizeE
	.align		8
        /*00d8*/ 	.dword	_ZN41_INTERNAL_75fd6933_4_k_cu_e01ee30c_1107474cuda3std6ranges3__45__cpo5ssizeE
	.align		8
        /*00e0*/ 	.dword	_ZN41_INTERNAL_75fd6933_4_k_cu_e01ee30c_1107474cuda3std6ranges3__45__cpo8distanceE
	.align		8
        /*00e8*/ 	.dword	_ZN41_INTERNAL_75fd6933_4_k_cu_e01ee30c_1107476thrust24THRUST_300001_SM_1000_NS8cuda_cub3parE
	.align		8
        /*00f0*/ 	.dword	_ZN41_INTERNAL_75fd6933_4_k_cu_e01ee30c_1107476thrust24THRUST_300001_SM_1000_NS8cuda_cub10par_nosyncE
	.align		8
        /*00f8*/ 	.dword	_ZN41_INTERNAL_75fd6933_4_k_cu_e01ee30c_1107476thrust24THRUST_300001_SM_1000_NS6system6detail10sequential3seqE
	.align		8
        /*0100*/ 	.dword	_ZN41_INTERNAL_75fd6933_4_k_cu_e01ee30c_1107476thrust24THRUST_300001_SM_1000_NS12placeholders2_1E
	.align		8
        /*0108*/ 	.dword	_ZN41_INTERNAL_75fd6933_4_k_cu_e01ee30c_1107476thrust24THRUST_300001_SM_1000_NS12placeholders2_2E
	.align		8
        /*0110*/ 	.dword	_ZN41_INTERNAL_75fd6933_4_k_cu_e01ee30c_1107476thrust24THRUST_300001_SM_1000_NS12placeholders2_3E
	.align		8
        /*0118*/ 	.dword	_ZN41_INTERNAL_75fd6933_4_k_cu_e01ee30c_1107476thrust24THRUST_300001_SM_1000_NS12placeholders2_4E
	.align		8
        /*0120*/ 	.dword	_ZN41_INTERNAL_75fd6933_4_k_cu_e01ee30c_1107476thrust24THRUST_300001_SM_1000_NS12placeholders2_5E
	.align		8
        /*0128*/ 	.dword	_ZN41_INTERNAL_75fd6933_4_k_cu_e01ee30c_1107476thrust24THRUST_300001_SM_1000_NS12placeholders2_6E
	.align		8
        /*0130*/ 	.dword	_ZN41_INTERNAL_75fd6933_4_k_cu_e01ee30c_1107476thrust24THRUST_300001_SM_1000_NS12placeholders2_7E
	.align		8
        /*0138*/ 	.dword	_ZN41_INTERNAL_75fd6933_4_k_cu_e01ee30c_1107476thrust24THRUST_300001_SM_1000_NS12placeholders2_8E
	.align		8
        /*0140*/ 	.dword	_ZN41_INTERNAL_75fd6933_4_k_cu_e01ee30c_1107476thrust24THRUST_300001_SM_1000_NS12placeholders2_9E
	.align		8
        /*0148*/ 	.dword	_ZN41_INTERNAL_75fd6933_4_k_cu_e01ee30c_1107476thrust24THRUST_300001_SM_1000_NS12placeholders3_10E
	.align		8
        /*0150*/ 	.dword	_ZN41_INTERNAL_75fd6933_4_k_cu_e01ee30c_1107476thrust24THRUST_300001_SM_1000_NS3seqE


//--------------------- .text._ZN3cub18CUB_300001_SM_10006detail11EmptyKernelIvEEvv --------------------------
	.section	.text._ZN3cub18CUB_300001_SM_10006detail11EmptyKernelIvEEvv,"ax",@progbits
	.align	128
        .global         _ZN3cub18CUB_300001_SM_10006detail11EmptyKernelIvEEvv
        .type           _ZN3cub18CUB_300001_SM_10006detail11EmptyKernelIvEEvv,@function
        .size           _ZN3cub18CUB_300001_SM_10006detail11EmptyKernelIvEEvv,(.L_x_1 - _ZN3cub18CUB_300001_SM_10006detail11EmptyKernelIvEEvv)
        .other          _ZN3cub18CUB_300001_SM_10006detail11EmptyKernelIvEEvv,@"STO_CUDA_ENTRY STV_DEFAULT"
_ZN3cub18CUB_300001_SM_10006detail11EmptyKernelIvEEvv:
.text._ZN3cub18CUB_300001_SM_10006detail11EmptyKernelIvEEvv:
[----:B------:R-:W-:Y:S01]  /*0000*/  LDC R1, c[0x0][0x37c] ;  /* 0x0000df00ff017b82 */ /* 0x000fe20000000800 */
[----:B------:R-:W-:Y:S05]  /*0010*/  EXIT ;  /* 0x000000000000794d */ /* 0x000fea0003800000 */
.L_x_0:
[----:B------:R-:W-:-:S00]  /*0020*/  BRA `(.L_x_0) ;  /* 0xfffffffc00fc7947 */ /* 0x000fc0000383ffff */
[----:B------:R-:W-:-:S00]  /*0030*/  NOP ;  /* 0x0000000000007918 */ /* 0x000fc00000000000 */
        /* <DEDUP_REMOVED lines=12> */
.L_x_1:


//--------------------- .nv.shared.reserved.0     --------------------------
	.section	.nv.shared.reserved.0,"aw",@nobits
	.weak		__nv_reservedSMEM_offset_0_alias
	.size		__nv_reservedSMEM_offset_0_alias, 0, 64
	.other		__nv_reservedSMEM_offset_0_alias,@"STO_CUDA_RESERVED_SHARED STV_DEFAULT"
__nv_reservedSMEM_offset_0_alias:
	.zero		0
	.zero		64


//--------------------- .nv.global                --------------------------
	.section	.nv.global,"aw",@nobits
.nv.global:
	.type		_ZN41_INTERNAL_75fd6933_4_k_cu_e01ee30c_1107476thrust24THRUST_300001_SM_1000_NS3seqE,@object
	.size		_ZN41_INTERNAL_75fd6933_4_k_cu_e01ee30c_1107476thrust24THRUST_300001_SM_1000_NS3seqE,(_ZN41_INTERNAL_75fd6933_4_k_cu_e01ee30c_1107474cuda3std3__48in_placeE - _ZN41_INTERNAL_75fd6933_4_k_cu_e01ee30c_1107476thrust24THRUST_300001_SM_1000_NS3seqE)
_ZN41_INTERNAL_75fd6933_4_k_cu_e01ee30c_1107476thrust24THRUST_300001_SM_1000_NS3seqE:
	.zero		1
	.type		_ZN41_INTERNAL_75fd6933_4_k_cu_e01ee30c_1107474cuda3std3__48in_placeE,@object
	.size		_ZN41_INTERNAL_75fd6933_4_k_cu_e01ee30c_1107474cuda3std3__48in_placeE,(_ZN41_INTERNAL_75fd6933_4_k_cu_e01ee30c_1107474cuda3std6ranges3__45__cpo4sizeE - _ZN41_INTERNAL_75fd6933_4_k_cu_e01ee30c_1107474cuda3std3__48in_placeE)
_ZN41_INTERNAL_75fd6933_4_k_cu_e01ee30c_1107474cuda3std3__48in_placeE:
	.zero		1
	.type		_ZN41_INTERNAL_75fd6933_4_k_cu_e01ee30c_1107474cuda3std6ranges3__45__cpo4sizeE,@object
	.size		_ZN41_INTERNAL_75fd6933_4_k_cu_e01ee30c_1107474cuda3std6ranges3__45__cpo4sizeE,(_ZN41_INTERNAL_75fd6933_4_k_cu_e01ee30c_1107476thrust24THRUST_300001_SM_1000_NS12placeholders2_3E - _ZN41_INTERNAL_75fd6933_4_k_cu_e01ee30c_1107474cuda3std6ranges3__45__cpo4sizeE)
_ZN41_INTERNAL_75fd6933_4_k_cu_e01ee30c_1107474cuda3std6ranges3__45__cpo4sizeE:
	.zero		1
	.type		_ZN41_INTERNAL_75fd6933_4_k_cu_e01ee30c_1107476thrust24THRUST_300001_SM_1000_NS12placeholders2_3E,@object
	.size		_ZN41_INTERNAL_75fd6933_4_k_cu_e01ee30c_1107476thrust24THRUST_300001_SM_1000_NS12placeholders2_3E,(_ZN41_INTERNAL_75fd6933_4_k_cu_e01ee30c_1107474cuda3std3__45__cpo6cbeginE - _ZN41_INTERNAL_75fd6933_4_k_cu_e01ee30c_1107476thrust24THRUST_300001_SM_1000_NS12placeholders2_3E)
_ZN41_INTERNAL_75fd6933_4_k_cu_e01ee30c_1107476thrust24THRUST_300001_SM_1000_NS12placeholders2_3E:
	.zero		1
	.type		_ZN41_INTERNAL_75fd6933_4_k_cu_e01ee30c_1107474cuda3std3__45__cpo6cbeginE,@object
	.size		_ZN41_INTERNAL_75fd6933_4_k_cu_e01ee30c_1107474cuda3std3__45__cpo6cbeginE,(_ZN41_INTERNAL_75fd6933_4_k_cu_e01ee30c_1107474cuda3std6ranges3__45__cpo6cbeginE - _ZN41_INTERNAL_75fd6933_4_k_cu_e01ee30c_1107474cuda3std3__45__cpo6cbeginE)
_ZN41_INTERNAL_75fd6933_4_k_cu_e01ee30c_1107474cuda3std3__45__cpo6cbeginE:
	.zero		1
	.type		_ZN41_INTERNAL_75fd6933_4_k_cu_e01ee30c_1107474cuda3std6ranges3__45__cpo6cbeginE,@object
	.size		_ZN41_INTERNAL_75fd6933_4_k_cu_e01ee30c_1107474cuda3std6ranges3__45__cpo6cbeginE,(_ZN41_INTERNAL_75fd6933_4_k_cu_e01ee30c_1107476thrust24THRUST_300001_SM_1000_NS12placeholders2_7E - _ZN41_INTERNAL_75fd6933_4_k_cu_e01ee30c_1107474cuda3std6ranges3__45__cpo6cbeginE)
_ZN41_INTERNAL_75fd6933_4_k_cu_e01ee30c_1107474cuda3std6ranges3__45__cpo6cbeginE:
	.zero		1
	.type		_ZN41_INTERNAL_75fd6933_4_k_cu_e01ee30c_1107476thrust24THRUST_300001_SM_1000_NS12placeholders2_7E,@object
	.size		_ZN41_INTERNAL_75fd6933_4_k_cu_e01ee30c_1107476thrust24THRUST_300001_SM_1000_NS12placeholders2_7E,(_ZN41_INTERNAL_75fd6933_4_k_cu_e01ee30c_1107474cuda3std3__45__cpo7crbeginE - _ZN41_INTERNAL_75fd6933_4_k_cu_e01ee30c_1107476thrust24THRUST_300001_SM_1000_NS12placeholders2_7E)
_ZN41_INTERNAL_75fd6933_4_k_cu_e01ee30c_1107476thrust24THRUST_300001_SM_1000_NS12placeholders2_7E:
	.zero		1
	.type		_ZN41_INTERNAL_75fd6933_4_k_cu_e01ee30c_1107474cuda3std3__45__cpo7crbeginE,@object
	.size		_ZN41_INTERNAL_75fd6933_4_k_cu_e01ee30c_1107474cuda3std3__45__cpo7crbeginE,(_ZN41_INTERNAL_75fd6933_4_k_cu_e01ee30c_1107474cuda3std6ranges3__45__cpo4nextE - _ZN41_INTERNAL_75fd6933_4_k_cu_e01ee30c_1107474cuda3std3__45__cpo7crbeginE)
_ZN41_INTERNAL_75fd6933_4_k_cu_e01ee30c_1107474cuda3std3__45__cpo7crbeginE:
	.zero		1
	.type		_ZN41_INTERNAL_75fd6933_4_k_cu_e01ee30c_1107474cuda3std6ranges3__45__cpo4nextE,@object
	.size		_ZN41_INTERNAL_75fd6933_4_k_cu_e01ee30c_1107474cuda3std6ranges3__45__cpo4nextE,(_ZN41_INTERNAL_75fd6933_4_k_cu_e01ee30c_1107474cuda3std6ranges3__45__cpo4swapE - _ZN41_INTERNAL_75fd6933_4_k_cu_e01ee30c_1107474cuda3std6ranges3__45__cpo4nextE)
_ZN41_INTERNAL_75fd6933_4_k_cu_e01ee30c_1107474cuda3std6ranges3__45__cpo4nextE:
	.zero		1
	.type		_ZN41_INTERNAL_75fd6933_4_k_cu_e01ee30c_1107474cuda3std6ranges3__45__cpo4swapE,@object
	.size		_ZN41_INTERNAL_75fd6933_4_k_cu_e01ee30c_1107474cuda3std6ranges3__45__cpo4swapE,(_ZN41_INTERNAL_75fd6933_4_k_cu_e01ee30c_1107476thrust24THRUST_300001_SM_1000_NS8cuda_cub10par_nosyncE - _ZN41_INTERNAL_75fd6933_4_k_cu_e01ee30c_1107474cuda3std6ranges3__45__cpo4swapE)
_ZN41_INTERNAL_75fd6933_4_k_cu_e01ee30c_1107474cuda3std6ranges3__45__cpo4swapE:
	.zero		1
	.type		_ZN41_INTERNAL_75fd6933_4_k_cu_e01ee30c_1107476thrust24THRUST_300001_SM_1000_NS8cuda_cub10par_nosyncE,@object
	.size		_ZN41_INTERNAL_75fd6933_4_k_cu_e01ee30c_1107476thrust24THRUST_300001_SM_1000_NS8cuda_cub10par_nosyncE,(_ZN41_INTERNAL_75fd6933_4_k_cu_e01ee30c_1107476thrust24THRUST_300001_SM_1000_NS12placeholders2_9E - _ZN41_INTERNAL_75fd6933_4_k_cu_e01ee30c_1107476thrust24THRUST_300001_SM_1000_NS8cuda_cub10par_nosyncE)
_ZN41_INTERNAL_75fd6933_4_k_cu_e01ee30c_1107476thrust24THRUST_300001_SM_1000_NS8cuda_cub10par_nosyncE:
	.zero		1
	.type		_ZN41_INTERNAL_75fd6933_4_k_cu_e01ee30c_1107476thrust24THRUST_300001_SM_1000_NS12placeholders2_9E,@object
	.size		_ZN41_INTERNAL_75fd6933_4_k_cu_e01ee30c_1107476thrust24THRUST_300001_SM_1000_NS12placeholders2_9E,(_ZN41_INTERNAL_75fd6933_4_k_cu_e01ee30c_1107474cuda3std3__443_GLOBAL__N__75fd6933_4_k_cu_e01ee30c_1107476ignoreE - _ZN41_INTERNAL_75fd6933_4_k_cu_e01ee30c_1107476thrust24THRUST_300001_SM_1000_NS12placeholders2_9E)
_ZN41_INTERNAL_75fd6933_4_k_cu_e01ee30c_1107476thrust24THRUST_300001_SM_1000_NS12placeholders2_9E:
	.zero		1
	.type		_ZN41_INTERNAL_75fd6933_4_k_cu_e01ee30c_1107474cuda3std3__443_GLOBAL__N__75fd6933_4_k_cu_e01ee30c_1107476ignoreE,@object
	.size		_ZN41_INTERNAL_75fd6933_4_k_cu_e01ee30c_1107474cuda3std3__443_GLOBAL__N__75fd6933_4_k_cu_e01ee30c_1107476ignoreE,(_ZN41_INTERNAL_75fd6933_4_k_cu_e01ee30c_1107474cuda3std6ranges3__45__cpo4dataE - _ZN41_INTERNAL_75fd6933_4_k_cu_e01ee30c_1107474cuda3std3__443_GLOBAL__N__75fd6933_4_k_cu_e01ee30c_1107476ignoreE)
_ZN41_INTERNAL_75fd6933_4_k_cu_e01ee30c_1107474cuda3std3__443_GLOBAL__N__75fd6933_4_k_cu_e01ee30c_1107476ignoreE:
	.zero		1
	.type		_ZN41_INTERNAL_75fd6933_4_k_cu_e01ee30c_1107474cuda3std6ranges3__45__cpo4dataE,@object
	.size		_ZN41_INTERNAL_75fd6933_4_k_cu_e01ee30c_1107474cuda3std6ranges3__45__cpo4dataE,(_ZN41_INTERNAL_75fd6933_4_k_cu_e01ee30c_1107476thrust24THRUST_300001_SM_1000_NS12placeholders2_1E - _ZN41_INTERNAL_75fd6933_4_k_cu_e01ee30c_1107474cuda3std6ranges3__45__cpo4dataE)
_ZN41_INTERNAL_75fd6933_4_k_cu_e01ee30c_1107474cuda3std6ranges3__45__cpo4dataE:
	.zero		1
	.type		_ZN41_INTERNAL_75fd6933_4_k_cu_e01ee30c_1107476thrust24THRUST_300001_SM_1000_NS12placeholders2_1E,@object
	.size		_ZN41_INTERNAL_75fd6933_4_k_cu_e01ee30c_1107476thrust24THRUST_300001_SM_1000_NS12placeholders2_1E,(_ZN41_INTERNAL_75fd6933_4_k_cu_e01ee30c_1107474cuda3std3__45__cpo5beginE - _ZN41_INTERNAL_75fd6933_4_k_cu_e01ee30c_1107476thrust24THRUST_300001_SM_1000_NS12placeholders2_1E)
_ZN41_INTERNAL_75fd6933_4_k_cu_e01ee30c_1107476thrust24THRUST_300001_SM_1000_NS12placeholders2_1E:
	.zero		1
	.type		_ZN41_INTERNAL_75fd6933_4_k_cu_e01ee30c_1107474cuda3std3__45__cpo5beginE,@object
	.size		_ZN41_INTERNAL_75fd6933_4_k_cu_e01ee30c_1107474cuda3std3__45__cpo5beginE,(_ZN41_INTERNAL_75fd6933_4_k_cu_e01ee30c_1107474cuda3std6ranges3__45__cpo5beginE - _ZN41_INTERNAL_75fd6933_4_k_cu_e01ee30c_1107474cuda3std3__45__cpo5beginE)
_ZN41_INTERNAL_75fd6933_4_k_cu_e01ee30c_1107474cuda3std3__45__cpo5beginE:
	.zero		1
	.type		_ZN41_INTERNAL_75fd6933_4_k_cu_e01ee30c_1107474cuda3std6ranges3__45__cpo5beginE,@object
	.size		_ZN41_INTERNAL_75fd6933_4_k_cu_e01ee30c_1107474cuda3std6ranges3__45__cpo5beginE,(_ZN41_INTERNAL_75fd6933_4_k_cu_e01ee30c_1107476thrust24THRUST_300001_SM_1000_NS12placeholders2_5E - _ZN41_INTERNAL_75fd6933_4_k_cu_e01ee30c_1107474cuda3std6ranges3__45__cpo5beginE)
_ZN41_INTERNAL_75fd6933_4_k_cu_e01ee30c_1107474cuda3std6ranges3__45__cpo5beginE:
	.zero		1
	.type		_ZN41_INTERNAL_75fd6933_4_k_cu_e01ee30c_1107476thrust24THRUST_300001_SM_1000_NS12placeholders2_5E,@object
	.size		_ZN41_INTERNAL_75fd6933_4_k_cu_e01ee30c_1107476thrust24THRUST_300001_SM_1000_NS12placeholders2_5E,(_ZN41_INTERNAL_75fd6933_4_k_cu_e01ee30c_1107474cuda3std3__45__cpo6rbeginE - _ZN41_INTERNAL_75fd6933_4_k_cu_e01ee30c_1107476thrust24THRUST_300001_SM_1000_NS12placeholders2_5E)
_ZN41_INTERNAL_75fd6933_4_k_cu_e01ee30c_1107476thrust24THRUST_300001_SM_1000_NS12placeholders2_5E:
	.zero		1
	.type		_ZN41_INTERNAL_75fd6933_4_k_cu_e01ee30c_1107474cuda3std3__45__cpo6rbeginE,@object
	.size		_ZN41_INTERNAL_75fd6933_4_k_cu_e01ee30c_1107474cuda3std3__45__cpo6rbeginE,(_ZN41_INTERNAL_75fd6933_4_k_cu_e01ee30c_1107474cuda3std6ranges3__45__cpo7advanceE - _ZN41_INTERNAL_75fd6933_4_k_cu_e01ee30c_1107474cuda3std3__45__cpo6rbeginE)
_ZN41_INTERNAL_75fd6933_4_k_cu_e01ee30c_1107474cuda3std3__45__cpo6rbeginE:
	.zero		1
	.type		_ZN41_INTERNAL_75fd6933_4_k_cu_e01ee30c_1107474cuda3std6ranges3__45__cpo7advanceE,@object
	.size		_ZN41_INTERNAL_75fd6933_4_k_cu_e01ee30c_1107474cuda3std6ranges3__45__cpo7advanceE,(_ZN41_INTERNAL_75fd6933_4_k_cu_e01ee30c_1107474cuda3std3__47nulloptE - _ZN41_INTERNAL_75fd6933_4_k_cu_e01ee30c_1107474cuda3std6ranges3__45__cpo7advanceE)
_ZN41_INTERNAL_75fd6933_4_k_cu_e01ee30c_1107474cuda3std6ranges3__45__cpo7advanceE:
	.zero		1
	.type		_ZN41_INTERNAL_75fd6933_4_k_cu_e01ee30c_1107474cuda3std3__47nulloptE,@object
	.size		_ZN41_INTERNAL_75fd6933_4_k_cu_e01ee30c_1107474cuda3std3__47nulloptE,(_ZN41_INTERNAL_75fd6933_4_k_cu_e01ee30c_1107474cuda3std6ranges3__45__cpo8distanceE - _ZN41_INTERNAL_75fd6933_4_k_cu_e01ee30c_1107474cuda3std3__47nulloptE)
_ZN41_INTERNAL_75fd6933_4_k_cu_e01ee30c_1107474cuda3std3__47nulloptE:
	.zero		1
	.type		_ZN41_INTERNAL_75fd6933_4_k_cu_e01ee30c_1107474cuda3std6ranges3__45__cpo8distanceE,@object
	.size		_ZN41_INTERNAL_75fd6933_4_k_cu_e01ee30c_1107474cuda3std6ranges3__45__cpo8distanceE,(_ZN41_INTERNAL_75fd6933_4_k_cu_e01ee30c_1107476thrust24THRUST_300001_SM_1000_NS12placeholders3_10E - _ZN41_INTERNAL_75fd6933_4_k_cu_e01ee30c_1107474cuda3std6ranges3__45__cpo8distanceE)
_ZN41_INTERNAL_75fd6933_4_k_cu_e01ee30c_1107474cuda3std6ranges3__45__cpo8distanceE:
	.zero		1
	.type		_ZN41_INTERNAL_75fd6933_4_k_cu_e01ee30c_1107476thrust24THRUST_300001_SM_1000_NS12placeholders3_10E,@object
	.size		_ZN41_INTERNAL_75fd6933_4_k_cu_e01ee30c_1107476thrust24THRUST_300001_SM_1000_NS12placeholders3_10E,(_ZN41_INTERNAL_75fd6933_4_k_cu_e01ee30c_1107474cuda3std3__419piecewise_constructE - _ZN41_INTERNAL_75fd6933_4_k_cu_e01ee30c_1107476thrust24THRUST_300001_SM_1000_NS12placeholders3_10E)
_ZN41_INTERNAL_75fd6933_4_k_cu_e01ee30c_1107476thrust24THRUST_300001_SM_1000_NS12placeholders3_10E:
	.zero		1
	.type		_ZN41_INTERNAL_75fd6933_4_k_cu_e01ee30c_1107474cuda3std3__419piecewise_constructE,@object
	.size		_ZN41_INTERNAL_75fd6933_4_k_cu_e01ee30c_1107474cuda3std3__419piecewise_constructE,(_ZN41_INTERNAL_75fd6933_4_k_cu_e01ee30c_1107474cuda3std6ranges3__45__cpo5cdataE - _ZN41_INTERNAL_75fd6933_4_k_cu_e01ee30c_1107474cuda3std3__419piecewise_constructE)
_ZN41_INTERNAL_75fd6933_4_k_cu_e01ee30c_1107474cuda3std3__419piecewise_constructE:
	.zero		1
	.type		_ZN41_INTERNAL_75fd6933_4_k_cu_e01ee30c_1107474cuda3std6ranges3__45__cpo5cdataE,@object
	.size		_ZN41_INTERNAL_75fd6933_4_k_cu_e01ee30c_1107474cuda3std6ranges3__45__cpo5cdataE,(_ZN41_INTERNAL_75fd6933_4_k_cu_e01ee30c_1107476thrust24THRUST_300001_SM_1000_NS12placeholders2_2E - _ZN41_INTERNAL_75fd6933_4_k_cu_e01ee30c_1107474cuda3std6ranges3__45__cpo5cdataE)
_ZN41_INTERNAL_75fd6933_4_k_cu_e01ee30c_1107474cuda3std6ranges3__45__cpo5cdataE:
	.zero		1
	.type		_ZN41_INTERNAL_75fd6933_4_k_cu_e01ee30c_1107476thrust24THRUST_300001_SM_1000_NS12placeholders2_2E,@object
	.size		_ZN41_INTERNAL_75fd6933_4_k_cu_e01ee30c_1107476thrust24THRUST_300001_SM_1000_NS12placeholders2_2E,(_ZN41_INTERNAL_75fd6933_4_k_cu_e01ee30c_1107474cuda3std3__45__cpo3endE - _ZN41_INTERNAL_75fd6933_4_k_cu_e01ee30c_1107476thrust24THRUST_300001_SM_1000_NS12placeholders2_2E)
_ZN41_INTERNAL_75fd6933_4_k_cu_e01ee30c_1107476thrust24THRUST_300001_SM_1000_NS12placeholders2_2E:
	.zero		1
	.type		_ZN41_INTERNAL_75fd6933_4_k_cu_e01ee30c_1107474cuda3std3__45__cpo3endE,@object
	.size		_ZN41_INTERNAL_75fd6933_4_k_cu_e01ee30c_1107474cuda3std3__45__cpo3endE,(_ZN41_INTERNAL_75fd6933_4_k_cu_e01ee30c_1107474cuda3std6ranges3__45__cpo3endE - _ZN41_INTERNAL_75fd6933_4_k_cu_e01ee30c_1107474cuda3std3__45__cpo3endE)
_ZN41_INTERNAL_75fd6933_4_k_cu_e01ee30c_1107474cuda3std3__45__cpo3endE:
	.zero		1
	.type		_ZN41_INTERNAL_75fd6933_4_k_cu_e01ee30c_1107474cuda3std6ranges3__45__cpo3endE,@object
	.size		_ZN41_INTERNAL_75fd6933_4_k_cu_e01ee30c_1107474cuda3std6ranges3__45__cpo3endE,(_ZN41_INTERNAL_75fd6933_4_k_cu_e01ee30c_1107476thrust24THRUST_300001_SM_1000_NS12placeholders2_6E - _ZN41_INTERNAL_75fd6933_4_k_cu_e01ee30c_1107474cuda3std6ranges3__45__cpo3endE)
_ZN41_INTERNAL_75fd6933_4_k_cu_e01ee30c_1107474cuda3std6ranges3__45__cpo3endE:
	.zero		1
	.type		_ZN41_INTERNAL_75fd6933_4_k_cu_e01ee30c_1107476thrust24THRUST_300001_SM_1000_NS12placeholders2_6E,@object
	.size		_ZN41_INTERNAL_75fd6933_4_k_cu_e01ee30c_1107476thrust24THRUST_300001_SM_1000_NS12placeholders2_6E,(_ZN41_INTERNAL_75fd6933_4_k_cu_e01ee30c_1107474cuda3std3__45__cpo4rendE - _ZN41_INTERNAL_75fd6933_4_k_cu_e01ee30c_1107476thrust24THRUST_300001_SM_1000_NS12placeholders2_6E)
_ZN41_INTERNAL_75fd6933_4_k_cu_e01ee30c_1107476thrust24THRUST_300001_SM_1000_NS12placeholders2_6E:
	.zero		1
	.type		_ZN41_INTERNAL_75fd6933_4_k_cu_e01ee30c_1107474cuda3std3__45__cpo4rendE,@object
	.size		_ZN41_INTERNAL_75fd6933_4_k_cu_e01ee30c_1107474cuda3std3__45__cpo4rendE,(_ZN41_INTERNAL_75fd6933_4_k_cu_e01ee30c_1107474cuda3std6ranges3__45__cpo9iter_swapE - _ZN41_INTERNAL_75fd6933_4_k_cu_e01ee30c_1107474cuda3std3__45__cpo4rendE)
_ZN41_INTERNAL_75fd6933_4_k_cu_e01ee30c_1107474cuda3std3__45__cpo4rendE:
	.zero		1
	.type		_ZN41_INTERNAL_75fd6933_4_k_cu_e01ee30c_1107474cuda3std6ranges3__45__cpo9iter_swapE,@object
	.size		_ZN41_INTERNAL_75fd6933_4_k_cu_e01ee30c_1107474cuda3std6ranges3__45__cpo9iter_swapE,(_ZN41_INTERNAL_75fd6933_4_k_cu_e01ee30c_1107474cuda3std3__48unexpectE - _ZN41_INTERNAL_75fd6933_4_k_cu_e01ee30c_1107474cuda3std6ranges3__45__cpo9iter_swapE)
_ZN41_INTERNAL_75fd6933_4_k_cu_e01ee30c_1107474cuda3std6ranges3__45__cpo9iter_swapE:
	.zero		1
	.type		_ZN41_INTERNAL_75fd6933_4_k_cu_e01ee30c_1107474cuda3std3__48unexpectE,@object
	.size		_ZN41_INTERNAL_75fd6933_4_k_cu_e01ee30c_1107474cuda3std3__48unexpectE,(_ZN41_INTERNAL_75fd6933_4_k_cu_e01ee30c_1107476thrust24THRUST_300001_SM_1000_NS8cuda_cub3parE - _ZN41_INTERNAL_75fd6933_4_k_cu_e01ee30c_1107474cuda3std3__48unexpectE)
_ZN41_INTERNAL_75fd6933_4_k_cu_e01ee30c_1107474cuda3std3__48unexpectE:
	.zero		1
	.type		_ZN41_INTERNAL_75fd6933_4_k_cu_e01ee30c_1107476thrust24THRUST_300001_SM_1000_NS8cuda_cub3parE,@object
	.size		_ZN41_INTERNAL_75fd6933_4_k_cu_e01ee30c_1107476thrust24THRUST_300001_SM_1000_NS8cuda_cub3parE,(_ZN41_INTERNAL_75fd6933_4_k_cu_e01ee30c_1107476thrust24THRUST_300001_SM_1000_NS12placeholders2_4E - _ZN41_INTERNAL_75fd6933_4_k_cu_e01ee30c_1107476thrust24THRUST_300001_SM_1000_NS8cuda_cub3parE)
_ZN41_INTERNAL_75fd6933_4_k_cu_e01ee30c_1107476thrust24THRUST_300001_SM_1000_NS8cuda_cub3parE:
	.zero		1
	.type		_ZN41_INTERNAL_75fd6933_4_k_cu_e01ee30c_1107476thrust24THRUST_300001_SM_1000_NS12placeholders2_4E,@object
	.size		_ZN41_INTERNAL_75fd6933_4_k_cu_e01ee30c_1107476thrust24THRUST_300001_SM_1000_NS12placeholders2_4E,(_ZN41_INTERNAL_75fd6933_4_k_cu_e01ee30c_1107474cuda3std3__45__cpo4cendE - _ZN41_INTERNAL_75fd6933_4_k_cu_e01ee30c_1107476thrust24THRUST_300001_SM_1000_NS12placeholders2_4E)
_ZN41_INTERNAL_75fd6933_4_k_cu_e01ee30c_1107476thrust24THRUST_300001_SM_1000_NS12placeholders2_4E:
	.zero		1
	.type		_ZN41_INTERNAL_75fd6933_4_k_cu_e01ee30c_1107474cuda3std3__45__cpo4cendE,@object
	.size		_ZN41_INTERNAL_75fd6933_4_k_cu_e01ee30c_1107474cuda3std3__45__cpo4cendE,(_ZN41_INTERNAL_75fd6933_4_k_cu_e01ee30c_1107474cuda3std6ranges3__45__cpo4cendE - _ZN41_INTERNAL_75fd6933_4_k_cu_e01ee30c_1107474cuda3std3__45__cpo4cendE)
_ZN41_INTERNAL_75fd6933_4_k_cu_e01ee30c_1107474cuda3std3__45__cpo4cendE:
	.zero		1
	.type		_ZN41_INTERNAL_75fd6933_4_k_cu_e01ee30c_1107474cuda3std6ranges3__45__cpo4cendE,@object
	.size		_ZN41_INTERNAL_75fd6933_4_k_cu_e01ee30c_1107474cuda3std6ranges3__45__cpo4cendE,(_ZN41_INTERNAL_75fd6933_4_k_cu_e01ee30c_1107474cuda3std3__420unreachable_sentinelE - _ZN41_INTERNAL_75fd6933_4_k_cu_e01ee30c_1107474cuda3std6ranges3__45__cpo4cendE)
_ZN41_INTERNAL_75fd6933_4_k_cu_e01ee30c_1107474cuda3std6ranges3__45__cpo4cendE:
	.zero		1
	.type		_ZN41_INTERNAL_75fd6933_4_k_cu_e01ee30c_1107474cuda3std3__420unreachable_sentinelE,@object
	.size		_ZN41_INTERNAL_75fd6933_4_k_cu_e01ee30c_1107474cuda3std3__420unreachable_sentinelE,(_ZN41_INTERNAL_75fd6933_4_k_cu_e01ee30c_1107474cuda3std6ranges3__45__cpo5ssizeE - _ZN41_INTERNAL_75fd6933_4_k_cu_e01ee30c_1107474cuda3std3__420unreachable_sentinelE)
_ZN41_INTERNAL_75fd6933_4_k_cu_e01ee30c_1107474cuda3std3__420unreachable_sentinelE:
	.zero		1
	.type		_ZN41_INTERNAL_75fd6933_4_k_cu_e01ee30c_1107474cuda3std6ranges3__45__cpo5ssizeE,@object
	.size		_ZN41_INTERNAL_75fd6933_4_k_cu_e01ee30c_1107474cuda3std6ranges3__45__cpo5ssizeE,(_ZN41_INTERNAL_75fd6933_4_k_cu_e01ee30c_1107476thrust24THRUST_300001_SM_1000_NS12placeholders2_8E - _ZN41_INTERNAL_75fd6933_4_k_cu_e01ee30c_1107474cuda3std6ranges3__45__cpo5ssizeE)
_ZN41_INTERNAL_75fd6933_4_k_cu_e01ee30c_1107474cuda3std6ranges3__45__cpo5ssizeE:
	.zero		1
	.type		_ZN41_INTERNAL_75fd6933_4_k_cu_e01ee30c_1107476thrust24THRUST_300001_SM_1000_NS12placeholders2_8E,@object
	.size		_ZN41_INTERNAL_75fd6933_4_k_cu_e01ee30c_1107476thrust24THRUST_300001_SM_1000_NS12placeholders2_8E,(_ZN41_INTERNAL_75fd6933_4_k_cu_e01ee30c_1107474cuda3std3__45__cpo5crendE - _ZN41_INTERNAL_75fd6933_4_k_cu_e01ee30c_1107476thrust24THRUST_300001_SM_1000_NS12placeholders2_8E)
_ZN41_INTERNAL_75fd6933_4_k_cu_e01ee30c_1107476thrust24THRUST_300001_SM_1000_NS12placeholders2_8E:
	.zero		1
	.type		_ZN41_INTERNAL_75fd6933_4_k_cu_e01ee30c_1107474cuda3std3__45__cpo5crendE,@object
	.size		_ZN41_INTERNAL_75fd6933_4_k_cu_e01ee30c_1107474cuda3std3__45__cpo5crendE,(_ZN41_INTERNAL_75fd6933_4_k_cu_e01ee30c_1107474cuda3std6ranges3__45__cpo4prevE - _ZN41_INTERNAL_75fd6933_4_k_cu_e01ee30c_1107474cuda3std3__45__cpo5crendE)
_ZN41_INTERNAL_75fd6933_4_k_cu_e01ee30c_1107474cuda3std3__45__cpo5crendE:
	.zero		1
	.type		_ZN41_INTERNAL_75fd6933_4_k_cu_e01ee30c_1107474cuda3std6ranges3__45__cpo4prevE,@object
	.size		_ZN41_INTERNAL_75fd6933_4_k_cu_e01ee30c_1107474cuda3std6ranges3__45__cpo4prevE,(_ZN41_INTERNAL_75fd6933_4_k_cu_e01ee30c_1107474cuda3std6ranges3__45__cpo9iter_moveE - _ZN41_INTERNAL_75fd6933_4_k_cu_e01ee30c_1107474cuda3std6ranges3__45__cpo4prevE)
_ZN41_INTERNAL_75fd6933_4_k_cu_e01ee30c_1107474cuda3std6ranges3__45__cpo4prevE:
	.zero		1
	.type		_ZN41_INTERNAL_75fd6933_4_k_cu_e01ee30c_1107474cuda3std6ranges3__45__cpo9iter_moveE,@object
	.size		_ZN41_INTERNAL_75fd6933_4_k_cu_e01ee30c_1107474cuda3std6ranges3__45__cpo9iter_moveE,(_ZN41_INTERNAL_75fd6933_4_k_cu_e01ee30c_1107476thrust24THRUST_300001_SM_1000_NS6system6detail10sequential3seqE - _ZN41_INTERNAL_75fd6933_4_k_cu_e01ee30c_1107474cuda3std6ranges3__45__cpo9iter_moveE)
_ZN41_INTERNAL_75fd6933_4_k_cu_e01ee30c_1107474cuda3std6ranges3__45__cpo9iter_moveE:
	.zero		1
	.type		_ZN41_INTERNAL_75fd6933_4_k_cu_e01ee30c_1107476thrust24THRUST_300001_SM_1000_NS6system6detail10sequential3seqE,@object
	.size		_ZN41_INTERNAL_75fd6933_4_k_cu_e01ee30c_1107476thrust24THRUST_300001_SM_1000_NS6system6detail10sequential3seqE,(.L_31 - _ZN41_INTERNAL_75fd6933_4_k_cu_e01ee30c_1107476thrust24THRUST_300001_SM_1000_NS6system6detail10sequential3seqE)
_ZN41_INTERNAL_75fd6933_4_k_cu_e01ee30c_1107476thrust24THRUST_300001_SM_1000_NS6system6detail10sequential3seqE:
	.zero		1
.L_31:


//--------------------- .nv.constant0._ZN3cub18CUB_300001_SM_10006detail11EmptyKernelIvEEvv --------------------------
	.section	.nv.constant0._ZN3cub18CUB_300001_SM_10006detail11EmptyKernelIvEEvv,"a",@progbits
	.sectionflags	@""
	.align	4
.nv.constant0._ZN3cub18CUB_300001_SM_10006detail11EmptyKernelIvEEvv:
	.zero		896


//--------------------- SYMBOLS --------------------------

	.type		.nv.reservedSmem.offset0,@object
	.size		.nv.reservedSmem.offset0,0x4
